//
// Generated by NVIDIA NVVM Compiler
//
// Compiler Build ID: CL-36424714
// Cuda compilation tools, release 13.0, V13.0.88
// Based on NVVM 20.0.0
//

.version 9.0
.target sm_100
.address_size 64

	// .globl	vectorAdditionCUDA

.visible .entry vectorAdditionCUDA(
	.param .u64 .ptr .align 1 vectorAdditionCUDA_param_0,
	.param .u64 .ptr .align 1 vectorAdditionCUDA_param_1,
	.param .u64 .ptr .align 1 vectorAdditionCUDA_param_2,
	.param .u32 vectorAdditionCUDA_param_3
)
{
	.reg .pred 	%p<2>;
	.reg .b32 	%r<6>;
	.reg .b32 	%f<4>;
	.reg .b64 	%rd<11>;

	ld.param.u64 	%rd1, [vectorAdditionCUDA_param_0];
	ld.param.u64 	%rd2, [vectorAdditionCUDA_param_1];
	ld.param.u64 	%rd3, [vectorAdditionCUDA_param_2];
	ld.param.u32 	%r2, [vectorAdditionCUDA_param_3];
	mov.u32 	%r3, %ntid.x;
	mov.u32 	%r4, %ctaid.x;
	mov.u32 	%r5, %tid.x;
	mad.lo.s32 	%r1, %r3, %r4, %r5;
	setp.ge.s32 	%p1, %r1, %r2;
	@%p1 bra 	$L__BB0_2;
	cvta.to.global.u64 	%rd4, %rd1;
	cvta.to.global.u64 	%rd5, %rd2;
	cvta.to.global.u64 	%rd6, %rd3;
	mul.wide.s32 	%rd7, %r1, 4;
	add.s64 	%rd8, %rd4, %rd7;
	ld.global.f32 	%f1, [%rd8];
	add.s64 	%rd9, %rd5, %rd7;
	ld.global.f32 	%f2, [%rd9];
	add.f32 	%f3, %f1, %f2;
	add.s64 	%rd10, %rd6, %rd7;
	st.global.f32 	[%rd10], %f3;
$L__BB0_2:
	ret;

}


// ===== COMPILED SASS (sm_100) =====

	.target	sm_100

	.elftype	@"ET_EXEC"


//--------------------- .note.nv.tkinfo           --------------------------
	.section	.note.nv.tkinfo,"",@"SHT_NOTE"
	.sectionflags	@"SHF_NOTE_NV_TKINFO"
	.tkinfo
        /*0018*/ 	.word	0x00000002
        /*0030*/ 	.string	""
        /*0030*/ 	.string	"ptxas"
        /*0030*/ 	.string	"Cuda compilation tools, release 13.0, V13.0.88"
        /*0030*/ 	.string	"Build cuda_13.0.r13.0/compiler.36424714_0"
        /*0030*/ 	.string	"-arch sm_100 -m 64 "



//--------------------- .note.nv.cuinfo           --------------------------
	.section	.note.nv.cuinfo,"",@"SHT_NOTE"
	.sectionflags	@"SHF_NOTE_NV_CUINFO"
        /*0018*/ 	.short	0x0002
        /*001a*/ 	.short	0x0064
        /*001c*/ 	.short	0x0082
	.zero		2


//--------------------- .nv.info                  --------------------------
	.section	.nv.info,"",@"SHT_CUDA_INFO"
	.align	4


	//----- nvinfo : EIATTR_REGCOUNT
	.align		4
        /*0000*/ 	.byte	0x04, 0x2f
        /*0002*/ 	.short	(.L_1 - .L_0)
	.align		4
.L_0:
        /*0004*/ 	.word	index@(vectorAdditionCUDA)
        /*0008*/ 	.word	0x0000000c


	//----- nvinfo : EIATTR_FRAME_SIZE
	.align		4
.L_1:
        /*000c*/ 	.byte	0x04, 0x11
        /*000e*/ 	.short	(.L_3 - .L_2)
	.align		4
.L_2:
        /*0010*/ 	.word	index@(vectorAdditionCUDA)
        /*0014*/ 	.word	0x00000000


	//----- nvinfo : EIATTR_MIN_STACK_SIZE
	.align		4
.L_3:
        /*0018*/ 	.byte	0x04, 0x12
        /*001a*/ 	.short	(.L_5 - .L_4)
	.align		4
.L_4:
        /*001c*/ 	.word	index@(vectorAdditionCUDA)
        /*0020*/ 	.word	0x00000000
.L_5:


//--------------------- .nv.compat                --------------------------
	.section	.nv.compat,"",@"SHT_CUDA_COMPAT_INFO"
	.align	4
        /*0000*/ 	.byte	0x02, 0x09, 0x00, 0x00, 0x02, 0x02, 0x01, 0x00, 0x02, 0x05, 0x05, 0x00, 0x03, 0x07, 0x01, 0x01
        /*0010*/ 	.byte	0x02, 0x03, 0x00, 0x00, 0x02, 0x06, 0x01, 0x00, 0x04, 0x0b, 0x08, 0x00, 0x09, 0x00, 0x00, 0x00
        /*0020*/ 	.byte	0x00, 0x00, 0x00, 0x00


//--------------------- .nv.info.vectorAdditionCUDA --------------------------
	.section	.nv.info.vectorAdditionCUDA,"",@"SHT_CUDA_INFO"
	.sectionflags	@""
	.align	4


	//----- nvinfo : EIATTR_CUDA_API_VERSION
	.align		4
        /*0000*/ 	.byte	0x04, 0x37
        /*0002*/ 	.short	(.L_7 - .L_6)
.L_6:
        /*0004*/ 	.word	0x00000082


	//----- nvinfo : EIATTR_KPARAM_INFO
	.align		4
.L_7:
        /*0008*/ 	.byte	0x04, 0x17
        /*000a*/ 	.short	(.L_9 - .L_8)
.L_8:
        /*000c*/ 	.word	0x00000000
        /*0010*/ 	.short	0x0003
        /*0012*/ 	.short	0x0018
        /*0014*/ 	.byte	0x00, 0xf0, 0x11, 0x00


	//----- nvinfo : EIATTR_KPARAM_INFO
	.align		4
.L_9:
        /*0018*/ 	.byte	0x04, 0x17
        /*001a*/ 	.short	(.L_11 - .L_10)
.L_10:
        /*001c*/ 	.word	0x00000000
        /*0020*/ 	.short	0x0002
        /*0022*/ 	.short	0x0010
        /*0024*/ 	.byte	0x00, 0xf5, 0x21, 0x00


	//----- nvinfo : EIATTR_KPARAM_INFO
	.align		4
.L_11:
        /*0028*/ 	.byte	0x04, 0x17
        /*002a*/ 	.short	(.L_13 - .L_12)
.L_12:
        /*002c*/ 	.word	0x00000000
        /*0030*/ 	.short	0x0001
        /*0032*/ 	.short	0x0008
        /*0034*/ 	.byte	0x00, 0xf5, 0x21, 0x00


	//----- nvinfo : EIATTR_KPARAM_INFO
	.align		4
.L_13:
        /*0038*/ 	.byte	0x04, 0x17
        /*003a*/ 	.short	(.L_15 - .L_14)
.L_14:
        /*003c*/ 	.word	0x00000000
        /*0040*/ 	.short	0x0000
        /*0042*/ 	.short	0x0000
        /*0044*/ 	.byte	0x00, 0xf5, 0x21, 0x00


	//----- nvinfo : EIATTR_SPARSE_MMA_MASK
	.align		4
.L_15:
        /*0048*/ 	.byte	0x03, 0x50
        /*004a*/ 	.short	0x0000


	//----- nvinfo : EIATTR_MAXREG_COUNT
	.align		4
        /*004c*/ 	.byte	0x03, 0x1b
        /*004e*/ 	.short	0x00ff


	//----- nvinfo : EIATTR_MERCURY_ISA_VERSION
	.align		4
        /*0050*/ 	.byte	0x03, 0x5f
        /*0052*/ 	.short	0x0101


	//----- nvinfo : EIATTR_VRC_CTA_INIT_COUNT
	.align		4
        /*0054*/ 	.byte	0x02, 0x4a
	.zero		1
	.zero		1


	//----- nvinfo : EIATTR_EXIT_INSTR_OFFSETS
	.align		4
        /*0058*/ 	.byte	0x04, 0x1c
        /*005a*/ 	.short	(.L_17 - .L_16)


	//   ....[0]....
.L_16:
        /*005c*/ 	.word	0x00000070


	//   ....[1]....
        /*0060*/ 	.word	0x00000130


	//----- nvinfo : EIATTR_CBANK_PARAM_SIZE
	.align		4
.L_17:
        /*0064*/ 	.byte	0x03, 0x19
        /*0066*/ 	.short	0x001c


	//----- nvinfo : EIATTR_PARAM_CBANK
	.align		4
        /*0068*/ 	.byte	0x04, 0x0a
        /*006a*/ 	.short	(.L_19 - .L_18)
	.align		4
.L_18:
        /*006c*/ 	.word	index@(.nv.constant0.vectorAdditionCUDA)
        /*0070*/ 	.short	0x0380
        /*0072*/ 	.short	0x001c


	//----- nvinfo : EIATTR_SW_WAR
	.align		4
.L_19:
        /*0074*/ 	.byte	0x04, 0x36
        /*0076*/ 	.short	(.L_21 - .L_20)
.L_20:
        /*0078*/ 	.word	0x00000008
.L_21:


//--------------------- .nv.callgraph             --------------------------
	.section	.nv.callgraph,"",@"SHT_CUDA_CALLGRAPH"
	.align	4
	.sectionentsize	8
	.align		4
        /*0000*/ 	.word	0x00000000
	.align		4
        /*0004*/ 	.word	0xffffffff
	.align		4
        /*0008*/ 	.word	0x00000000
	.align		4
        /*000c*/ 	.word	0xfffffffe
	.align		4
        /*0010*/ 	.word	0x00000000
	.align		4
        /*0014*/ 	.word	0xfffffffd
	.align		4
        /*0018*/ 	.word	0x00000000
	.align		4
        /*001c*/ 	.word	0xfffffffc


//--------------------- .text.vectorAdditionCUDA  --------------------------
	.section	.text.vectorAdditionCUDA,"ax",@progbits
	.align	128
        .global         vectorAdditionCUDA
        .type           vectorAdditionCUDA,@function
        .size           vectorAdditionCUDA,(.L_x_1 - vectorAdditionCUDA)
        .other          vectorAdditionCUDA,@"STO_CUDA_ENTRY STV_DEFAULT"
vectorAdditionCUDA:
.text.vectorAdditionCUDA:
[----:B------:R-:W-:Y:S01]  /*0000*/  LDC R1, c[0x0][0x37c] ;  /* 0x0000df00ff017b82 */ /* 0x000fe20000000800 */
[----:B------:R-:W0:Y:S01]  /*0010*/  S2R R9, SR_CTAID.X ;  /* 0x0000000000097919 */ /* 0x000e220000002500 */
[----:B------:R-:W0:Y:S01]  /*0020*/  LDCU UR4, c[0x0][0x360] ;  /* 0x00006c00ff0477ac */ /* 0x000e220008000800 */
[----:B------:R-:W0:Y:S01]  /*0030*/  S2R R0, SR_TID.X ;  /* 0x0000000000007919 */ /* 0x000e220000002100 */
[----:B------:R-:W1:Y:S01]  /*0040*/  LDCU UR5, c[0x0][0x398] ;  /* 0x00007300ff0577ac */ /* 0x000e620008000800 */
[----:B0-----:R-:W-:-:S05]  /*0050*/  IMAD R9, R9, UR4, R0 ;  /* 0x0000000409097c24 */ /* 0x001fca000f8e0200 */
[----:B-1----:R-:W-:-:S13]  /*0060*/  ISETP.GE.AND P0, PT, R9, UR5, PT ;  /* 0x0000000509007c0c */ /* 0x002fda000bf06270 */
[----:B------:R-:W-:Y:S05]  /*0070*/  @P0 EXIT ;  /* 0x000000000000094d */ /* 0x000fea0003800000 */
[----:B------:R-:W0:Y:S01]  /*0080*/  LDC.64 R2, c[0x0][0x380] ;  /* 0x0000e000ff027b82 */ /* 0x000e220000000a00 */
[----:B------:R-:W1:Y:S07]  /*0090*/  LDCU.64 UR4, c[0x0][0x358] ;  /* 0x00006b00ff0477ac */ /* 0x000e6e0008000a00 */
[----:B------:R-:W2:Y:S08]  /*00a0*/  LDC.64 R4, c[0x0][0x388] ;  /* 0x0000e200ff047b82 */ /* 0x000eb00000000a00 */
[----:B------:R-:W3:Y:S01]  /*00b0*/  LDC.64 R6, c[0x0][0x390] ;  /* 0x0000e400ff067b82 */ /* 0x000ee20000000a00 */
[----:B0-----:R-:W-:-:S06]  /*00c0*/  IMAD.WIDE R2, R9, 0x4, R2 ;  /* 0x0000000409027825 */ /* 0x001fcc00078e0202 */
[----:B-1----:R-:W4:Y:S01]  /*00d0*/  LDG.E R2, desc[UR4][R2.64] ;  /* 0x0000000402027981 */ /* 0x002f22000c1e1900 */
[----:B--2---:R-:W-:-:S06]  /*00e0*/  IMAD.WIDE R4, R9, 0x4, R4 ;  /* 0x0000000409047825 */ /* 0x004fcc00078e0204 */
[----:B------:R-:W4:Y:S01]  /*00f0*/  LDG.E R5, desc[UR4][R4.64] ;  /* 0x0000000404057981 */ /* 0x000f22000c1e1900 */
[----:B---3--:R-:W-:-:S04]  /*0100*/  IMAD.WIDE R6, R9, 0x4, R6 ;  /* 0x0000000409067825 */ /* 0x008fc800078e0206 */
[----:B----4-:R-:W-:-:S05]  /*0110*/  FADD R9, R2, R5 ;  /* 0x0000000502097221 */ /* 0x010fca0000000000 */
[----:B------:R-:W-:Y:S01]  /*0120*/  STG.E desc[UR4][R6.64], R9 ;  /* 0x0000000906007986 */ /* 0x000fe2000c101904 */
[----:B------:R-:W-:Y:S05]  /*0130*/  EXIT ;  /* 0x000000000000794d */ /* 0x000fea0003800000 */
.L_x_0:
[----:B------:R-:W-:-:S00]  /*0140*/  BRA `(.L_x_0) ;  /* 0xfffffffc00fc7947 */ /* 0x000fc0000383ffff */
[----:B------:R-:W-:-:S00]  /*0150*/  NOP ;  /* 0x0000000000007918 */ /* 0x000fc00000000000 */
        /* <DEDUP_REMOVED lines=10> */
.L_x_1:


//--------------------- .nv.shared.reserved.0     --------------------------
	.section	.nv.shared.reserved.0,"aw",@nobits
	.weak		__nv_reservedSMEM_offset_0_alias
	.size		__nv_reservedSMEM_offset_0_alias, 0, 64
	.other		__nv_reservedSMEM_offset_0_alias,@"STO_CUDA_RESERVED_SHARED STV_DEFAULT"
__nv_reservedSMEM_offset_0_alias:
	.zero		0
	.zero		64


//--------------------- .nv.constant0.vectorAdditionCUDA --------------------------
	.section	.nv.constant0.vectorAdditionCUDA,"a",@progbits
	.sectionflags	@""
	.align	4
.nv.constant0.vectorAdditionCUDA:
	.zero		924


//--------------------- SYMBOLS --------------------------

	.type		.nv.reservedSmem.offset0,@object
	.size		.nv.reservedSmem.offset0,0x4
